//
// Generated by NVIDIA NVVM Compiler
//
// Compiler Build ID: CL-36424714
// Cuda compilation tools, release 13.0, V13.0.88
// Based on NVVM 20.0.0
//

.version 9.0
.target sm_100
.address_size 64

	// .globl	_Z5hellov
.extern .func  (.param .b32 func_retval0) vprintf
(
	.param .b64 vprintf_param_0,
	.param .b64 vprintf_param_1
)
;
.global .align 1 .b8 $str[42] = {72, 101, 108, 108, 111, 32, 119, 111, 114, 108, 100, 33, 32, 73, 39, 109, 32, 97, 32, 116, 104, 114, 101, 97, 100, 32, 37, 100, 32, 105, 110, 32, 98, 108, 111, 99, 107, 32, 37, 100, 10};

.visible .entry _Z5hellov()
{
	.local .align 8 .b8 	__local_depot0[8];
	.reg .b64 	%SP;
	.reg .b64 	%SPL;
	.reg .b32 	%r<5>;
	.reg .b64 	%rd<5>;

	mov.u64 	%SPL, __local_depot0;
	cvta.local.u64 	%SP, %SPL;
	add.u64 	%rd1, %SP, 0;
	add.u64 	%rd2, %SPL, 0;
	mov.u32 	%r1, %tid.x;
	mov.u32 	%r2, %ctaid.x;
	st.local.v2.u32 	[%rd2], {%r1, %r2};
	mov.u64 	%rd3, $str;
	cvta.global.u64 	%rd4, %rd3;
	{ // callseq 0, 0
	.param .b64 param0;
	st.param.b64 	[param0], %rd4;
	.param .b64 param1;
	st.param.b64 	[param1], %rd1;
	.param .b32 retval0;
	call.uni (retval0), 
	vprintf, 
	(
	param0, 
	param1
	);
	ld.param.b32 	%r3, [retval0];
	} // callseq 0
	ret;

}


// ===== COMPILED SASS (sm_100) =====

	.target	sm_100

	.elftype	@"ET_EXEC"


//--------------------- .note.nv.tkinfo           --------------------------
	.section	.note.nv.tkinfo,"",@"SHT_NOTE"
	.sectionflags	@"SHF_NOTE_NV_TKINFO"
	.tkinfo
        /*0018*/ 	.word	0x00000002
        /*0030*/ 	.string	""
        /*0030*/ 	.string	"ptxas"
        /*0030*/ 	.string	"Cuda compilation tools, release 13.0, V13.0.88"
        /*0030*/ 	.string	"Build cuda_13.0.r13.0/compiler.36424714_0"
        /*0030*/ 	.string	"-arch sm_100 -m 64 "



//--------------------- .note.nv.cuinfo           --------------------------
	.section	.note.nv.cuinfo,"",@"SHT_NOTE"
	.sectionflags	@"SHF_NOTE_NV_CUINFO"
        /*0018*/ 	.short	0x0002
        /*001a*/ 	.short	0x0064
        /*001c*/ 	.short	0x0082
	.zero		2


//--------------------- .nv.info                  --------------------------
	.section	.nv.info,"",@"SHT_CUDA_INFO"
	.align	4


	//----- nvinfo : EIATTR_REGCOUNT
	.align		4
        /*0000*/ 	.byte	0x04, 0x2f
        /*0002*/ 	.short	(.L_2 - .L_1)
	.align		4
.L_1:
        /*0004*/ 	.word	index@(_Z5hellov)
        /*0008*/ 	.word	0x00000018


	//----- nvinfo : EIATTR_FRAME_SIZE
	.align		4
.L_2:
        /*000c*/ 	.byte	0x04, 0x11
        /*000e*/ 	.short	(.L_4 - .L_3)
	.align		4
.L_3:
        /*0010*/ 	.word	index@(_Z5hellov)
        /*0014*/ 	.word	0x00000008


	//----- nvinfo : EIATTR_MIN_STACK_SIZE
	.align		4
.L_4:
        /*0018*/ 	.byte	0x04, 0x12
        /*001a*/ 	.short	(.L_6 - .L_5)
	.align		4
.L_5:
        /*001c*/ 	.word	index@(_Z5hellov)
        /*0020*/ 	.word	0x00000008
.L_6:


//--------------------- .nv.compat                --------------------------
	.section	.nv.compat,"",@"SHT_CUDA_COMPAT_INFO"
	.align	4
        /*0000*/ 	.byte	0x02, 0x09, 0x00, 0x00, 0x02, 0x02, 0x01, 0x00, 0x02, 0x05, 0x05, 0x00, 0x03, 0x07, 0x01, 0x01
        /*0010*/ 	.byte	0x02, 0x03, 0x00, 0x00, 0x02, 0x06, 0x01, 0x00, 0x04, 0x0b, 0x08, 0x00, 0x09, 0x00, 0x00, 0x00
        /*0020*/ 	.byte	0x00, 0x00, 0x00, 0x00


//--------------------- .nv.info._Z5hellov        --------------------------
	.section	.nv.info._Z5hellov,"",@"SHT_CUDA_INFO"
	.sectionflags	@""
	.align	4


	//----- nvinfo : EIATTR_CUDA_API_VERSION
	.align		4
        /*0000*/ 	.byte	0x04, 0x37
        /*0002*/ 	.short	(.L_8 - .L_7)
.L_7:
        /*0004*/ 	.word	0x00000082


	//----- nvinfo : EIATTR_SPARSE_MMA_MASK
	.align		4
.L_8:
        /*0008*/ 	.byte	0x03, 0x50
        /*000a*/ 	.short	0x0000


	//----- nvinfo : EIATTR_MAXREG_COUNT
	.align		4
        /*000c*/ 	.byte	0x03, 0x1b
        /*000e*/ 	.short	0x00ff


	//----- nvinfo : EIATTR_EXTERNS
	.align		4
        /*0010*/ 	.byte	0x04, 0x0f
        /*0012*/ 	.short	(.L_10 - .L_9)


	//   ....[0]....
	.align		4
.L_9:
        /*0014*/ 	.word	index@(vprintf)


	//----- nvinfo : EIATTR_MERCURY_ISA_VERSION
	.align		4
.L_10:
        /*0018*/ 	.byte	0x03, 0x5f
        /*001a*/ 	.short	0x0101


	//----- nvinfo : EIATTR_VRC_CTA_INIT_COUNT
	.align		4
        /*001c*/ 	.byte	0x02, 0x4a
	.zero		1
	.zero		1


	//----- nvinfo : EIATTR_SYSCALL_OFFSETS
	.align		4
        /*0020*/ 	.byte	0x04, 0x46
        /*0022*/ 	.short	(.L_12 - .L_11)


	//   ....[0]....
.L_11:
        /*0024*/ 	.word	0x000000f0


	//----- nvinfo : EIATTR_EXIT_INSTR_OFFSETS
	.align		4
.L_12:
        /*0028*/ 	.byte	0x04, 0x1c
        /*002a*/ 	.short	(.L_14 - .L_13)


	//   ....[0]....
.L_13:
        /*002c*/ 	.word	0x00000100


	//----- nvinfo : EIATTR_SW_WAR
	.align		4
.L_14:
        /*0030*/ 	.byte	0x04, 0x36
        /*0032*/ 	.short	(.L_16 - .L_15)
.L_15:
        /*0034*/ 	.word	0x00000008
.L_16:


//--------------------- .nv.callgraph             --------------------------
	.section	.nv.callgraph,"",@"SHT_CUDA_CALLGRAPH"
	.align	4
	.sectionentsize	8
	.align		4
        /*0000*/ 	.word	0x00000000
	.align		4
        /*0004*/ 	.word	0xffffffff
	.align		4
        /*0008*/ 	.word	index@(_Z5hellov)
	.align		4
        /*000c*/ 	.word	index@(vprintf)
	.align		4
        /*0010*/ 	.word	0x00000000
	.align		4
        /*0014*/ 	.word	0xfffffffe
	.align		4
        /*0018*/ 	.word	0x00000000
	.align		4
        /*001c*/ 	.word	0xfffffffd
	.align		4
        /*0020*/ 	.word	0x00000000
	.align		4
        /*0024*/ 	.word	0xfffffffc


//--------------------- .nv.constant4             --------------------------
	.section	.nv.constant4,"a",@progbits
	.align	8
	.align		8
.nv.constant4:
        /*0000*/ 	.dword	vprintf
	.align		8
        /*0008*/ 	.dword	$str


//--------------------- .text._Z5hellov           --------------------------
	.section	.text._Z5hellov,"ax",@progbits
	.align	128
        .global         _Z5hellov
        .type           _Z5hellov,@function
        .size           _Z5hellov,(.L_x_2 - _Z5hellov)
        .other          _Z5hellov,@"STO_CUDA_ENTRY STV_DEFAULT"
_Z5hellov:
.text._Z5hellov:
[----:B------:R-:W0:Y:S01]  /*0000*/  LDC R1, c[0x0][0x37c] ;  /* 0x0000df00ff017b82 */ /* 0x000e220000000800 */
[----:B------:R-:W1:Y:S01]  /*0010*/  S2R R8, SR_TID.X ;  /* 0x0000000000087919 */ /* 0x000e620000002100 */
[----:B0-----:R-:W-:Y:S01]  /*0020*/  VIADD R1, R1, 0xfffffff8 ;  /* 0xfffffff801017836 */ /* 0x001fe20000000000 */
[----:B------:R-:W-:Y:S01]  /*0030*/  MOV R0, 0x0 ;  /* 0x0000000000007802 */ /* 0x000fe20000000f00 */
[----:B------:R-:W0:Y:S01]  /*0040*/  LDCU UR4, c[0x0][0x2f8] ;  /* 0x00005f00ff0477ac */ /* 0x000e220008000800 */
[----:B------:R-:W1:Y:S03]  /*0050*/  S2R R9, SR_CTAID.X ;  /* 0x0000000000097919 */ /* 0x000e660000002500 */
[----:B------:R2:W3:Y:S01]  /*0060*/  LDC.64 R2, c[0x4][R0] ;  /* 0x0100000000027b82 */ /* 0x0004e20000000a00 */
[----:B------:R-:W4:Y:S01]  /*0070*/  LDCU.64 UR6, c[0x4][0x8] ;  /* 0x01000100ff0677ac */ /* 0x000f220008000a00 */
[----:B------:R-:W5:Y:S01]  /*0080*/  LDCU UR5, c[0x0][0x2fc] ;  /* 0x00005f80ff0577ac */ /* 0x000f620008000800 */
[----:B0-----:R-:W-:Y:S01]  /*0090*/  IADD3 R6, P0, PT, R1, UR4, RZ ;  /* 0x0000000401067c10 */ /* 0x001fe2000ff1e0ff */
[----:B----4-:R-:W-:Y:S01]  /*00a0*/  IMAD.U32 R4, RZ, RZ, UR6 ;  /* 0x00000006ff047e24 */ /* 0x010fe2000f8e00ff */
[----:B------:R-:W-:-:S03]  /*00b0*/  MOV R5, UR7 ;  /* 0x0000000700057c02 */ /* 0x000fc60008000f00 */
[----:B-----5:R-:W-:Y:S01]  /*00c0*/  IMAD.X R7, RZ, RZ, UR5, P0 ;  /* 0x00000005ff077e24 */ /* 0x020fe200080e06ff */
[----:B-1----:R2:W-:Y:S07]  /*00d0*/  STL.64 [R1], R8 ;  /* 0x0000000801007387 */ /* 0x0025ee0000100a00 */
[----:B------:R-:W-:-:S07]  /*00e0*/  LEPC R20, `(.L_x_0) ;  /* 0x000000001014794e */ /* 0x000fce0000000000 */
[----:B--23--:R-:W-:Y:S05]  /*00f0*/  CALL.ABS.NOINC R2 ;  /* 0x0000000002007343 */ /* 0x00cfea0003c00000 */
.L_x_0:
[----:B------:R-:W-:Y:S05]  /*0100*/  EXIT ;  /* 0x000000000000794d */ /* 0x000fea0003800000 */
.L_x_1:
[----:B------:R-:W-:-:S00]  /*0110*/  BRA `(.L_x_1) ;  /* 0xfffffffc00fc7947 */ /* 0x000fc0000383ffff */
[----:B------:R-:W-:-:S00]  /*0120*/  NOP ;  /* 0x0000000000007918 */ /* 0x000fc00000000000 */
        /* <DEDUP_REMOVED lines=13> */
.L_x_2:


//--------------------- .nv.global.init           --------------------------
	.section	.nv.global.init,"aw",@progbits
.nv.global.init:
	.type		$str,@object
	.size		$str,(.L_0 - $str)
$str:
        /*0000*/ 	.byte	0x48, 0x65, 0x6c, 0x6c, 0x6f, 0x20, 0x77, 0x6f, 0x72, 0x6c, 0x64, 0x21, 0x20, 0x49, 0x27, 0x6d
        /*0010*/ 	.byte	0x20, 0x61, 0x20, 0x74, 0x68, 0x72, 0x65, 0x61, 0x64, 0x20, 0x25, 0x64, 0x20, 0x69, 0x6e, 0x20
        /*0020*/ 	.byte	0x62, 0x6c, 0x6f, 0x63, 0x6b, 0x20, 0x25, 0x64, 0x0a, 0x00
.L_0:


//--------------------- .nv.shared.reserved.0     --------------------------
	.section	.nv.shared.reserved.0,"aw",@nobits
	.weak		__nv_reservedSMEM_offset_0_alias
	.size		__nv_reservedSMEM_offset_0_alias, 0, 64
	.other		__nv_reservedSMEM_offset_0_alias,@"STO_CUDA_RESERVED_SHARED STV_DEFAULT"
__nv_reservedSMEM_offset_0_alias:
	.zero		0
	.zero		64


//--------------------- .nv.constant0._Z5hellov   --------------------------
	.section	.nv.constant0._Z5hellov,"a",@progbits
	.sectionflags	@""
	.align	4
.nv.constant0._Z5hellov:
	.zero		896


//--------------------- SYMBOLS --------------------------

	.type		.nv.reservedSmem.offset0,@object
	.size		.nv.reservedSmem.offset0,0x4
	.type		vprintf,@function
